






.version 3.0
.target sm_20
.address_size 64

.file	1 "/tmp/tmpxft_000059eb_00000000-15_vectorAdd.compute_20.cpp3.i"
.file	2 "vectorAdd.cu"

.entry _Z6VecAddPKfS0_Pfi(
.param .u64 _Z6VecAddPKfS0_Pfi_param_0,
.param .u64 _Z6VecAddPKfS0_Pfi_param_1,
.param .u64 _Z6VecAddPKfS0_Pfi_param_2,
.param .u32 _Z6VecAddPKfS0_Pfi_param_3
)
{
.reg .f32 %f<4>;
.reg .pred %p<2>;
.reg .s32 %r<9>;
.reg .s64 %rl<11>;


ld.param.u64 %rl4, [_Z6VecAddPKfS0_Pfi_param_0];
ld.param.u64 %rl5, [_Z6VecAddPKfS0_Pfi_param_1];
ld.param.u64 %rl6, [_Z6VecAddPKfS0_Pfi_param_2];
ld.param.u32 %r2, [_Z6VecAddPKfS0_Pfi_param_3];
cvta.to.global.u64 %rl1, %rl6;
cvta.to.global.u64 %rl2, %rl5;
cvta.to.global.u64 %rl3, %rl4;
.loc 2 80 1
mov.u32 %r3, %ctaid.x;
mov.u32 %r4, %ntid.x;
mov.u32 %r5, %tid.x;
mad.lo.s32 %r1, %r3, %r4, %r5;
.loc 2 81 1
setp.lt.s32 %p1, %r1, %r2;
@%p1 bra BB0_2;

.loc 2 83 2
ret;

BB0_2:
.loc 2 82 1
mul.wide.s32 %rl7, %r1, 4;
add.s64 %rl8, %rl3, %rl7;
add.s64 %rl9, %rl2, %rl7;
ld.global.f32 %f1, [%rl9];
ld.global.f32 %f2, [%rl8];
add.f32 %f3, %f2, %f1;
add.s64 %rl10, %rl1, %rl7;
st.global.f32 [%rl10], %f3;
.loc 2 83 2
ret;
}





// ===== COMPILED SASS (sm_100) =====

	.target	sm_100

	.elftype	@"ET_EXEC"


//--------------------- .note.nv.tkinfo           --------------------------
	.section	.note.nv.tkinfo,"",@"SHT_NOTE"
	.sectionflags	@"SHF_NOTE_NV_TKINFO"
	.tkinfo
        /*0018*/ 	.word	0x00000002
        /*0030*/ 	.string	""
        /*0030*/ 	.string	"ptxas"
        /*0030*/ 	.string	"Cuda compilation tools, release 13.0, V13.0.88"
        /*0030*/ 	.string	"Build cuda_13.0.r13.0/compiler.36424714_0"
        /*0030*/ 	.string	"-arch sm_100 "



//--------------------- .note.nv.cuinfo           --------------------------
	.section	.note.nv.cuinfo,"",@"SHT_NOTE"
	.sectionflags	@"SHF_NOTE_NV_CUINFO"
        /*0018*/ 	.short	0x0002
        /*001a*/ 	.short	0x0014
        /*001c*/ 	.short	0x0082
	.zero		2


//--------------------- .nv.info                  --------------------------
	.section	.nv.info,"",@"SHT_CUDA_INFO"
	.align	4


	//----- nvinfo : EIATTR_REGCOUNT
	.align		4
        /*0000*/ 	.byte	0x04, 0x2f
        /*0002*/ 	.short	(.L_1 - .L_0)
	.align		4
.L_0:
        /*0004*/ 	.word	index@(_Z6VecAddPKfS0_Pfi)
        /*0008*/ 	.word	0x0000000c


	//----- nvinfo : EIATTR_FRAME_SIZE
	.align		4
.L_1:
        /*000c*/ 	.byte	0x04, 0x11
        /*000e*/ 	.short	(.L_3 - .L_2)
	.align		4
.L_2:
        /*0010*/ 	.word	index@(_Z6VecAddPKfS0_Pfi)
        /*0014*/ 	.word	0x00000000


	//----- nvinfo : EIATTR_MIN_STACK_SIZE
	.align		4
.L_3:
        /*0018*/ 	.byte	0x04, 0x12
        /*001a*/ 	.short	(.L_5 - .L_4)
	.align		4
.L_4:
        /*001c*/ 	.word	index@(_Z6VecAddPKfS0_Pfi)
        /*0020*/ 	.word	0x00000000
.L_5:


//--------------------- .nv.compat                --------------------------
	.section	.nv.compat,"",@"SHT_CUDA_COMPAT_INFO"
	.align	4
        /*0000*/ 	.byte	0x02, 0x09, 0x00, 0x00, 0x02, 0x02, 0x01, 0x00, 0x02, 0x05, 0x05, 0x00, 0x03, 0x07, 0x01, 0x01
        /*0010*/ 	.byte	0x02, 0x03, 0x00, 0x00, 0x02, 0x06, 0x01, 0x00, 0x04, 0x0b, 0x08, 0x00, 0x09, 0x00, 0x00, 0x00
        /*0020*/ 	.byte	0x00, 0x00, 0x00, 0x00


//--------------------- .nv.info._Z6VecAddPKfS0_Pfi --------------------------
	.section	.nv.info._Z6VecAddPKfS0_Pfi,"",@"SHT_CUDA_INFO"
	.sectionflags	@""
	.align	4


	//----- nvinfo : EIATTR_CUDA_API_VERSION
	.align		4
        /*0000*/ 	.byte	0x04, 0x37
        /*0002*/ 	.short	(.L_7 - .L_6)
.L_6:
        /*0004*/ 	.word	0x00000082


	//----- nvinfo : EIATTR_KPARAM_INFO
	.align		4
.L_7:
        /*0008*/ 	.byte	0x04, 0x17
        /*000a*/ 	.short	(.L_9 - .L_8)
.L_8:
        /*000c*/ 	.word	0x00000000
        /*0010*/ 	.short	0x0003
        /*0012*/ 	.short	0x0018
        /*0014*/ 	.byte	0x00, 0xf0, 0x11, 0x00


	//----- nvinfo : EIATTR_KPARAM_INFO
	.align		4
.L_9:
        /*0018*/ 	.byte	0x04, 0x17
        /*001a*/ 	.short	(.L_11 - .L_10)
.L_10:
        /*001c*/ 	.word	0x00000000
        /*0020*/ 	.short	0x0002
        /*0022*/ 	.short	0x0010
        /*0024*/ 	.byte	0x00, 0xf0, 0x21, 0x00


	//----- nvinfo : EIATTR_KPARAM_INFO
	.align		4
.L_11:
        /*0028*/ 	.byte	0x04, 0x17
        /*002a*/ 	.short	(.L_13 - .L_12)
.L_12:
        /*002c*/ 	.word	0x00000000
        /*0030*/ 	.short	0x0001
        /*0032*/ 	.short	0x0008
        /*0034*/ 	.byte	0x00, 0xf0, 0x21, 0x00


	//----- nvinfo : EIATTR_KPARAM_INFO
	.align		4
.L_13:
        /*0038*/ 	.byte	0x04, 0x17
        /*003a*/ 	.short	(.L_15 - .L_14)
.L_14:
        /*003c*/ 	.word	0x00000000
        /*0040*/ 	.short	0x0000
        /*0042*/ 	.short	0x0000
        /*0044*/ 	.byte	0x00, 0xf0, 0x21, 0x00


	//----- nvinfo : EIATTR_SPARSE_MMA_MASK
	.align		4
.L_15:
        /*0048*/ 	.byte	0x03, 0x50
        /*004a*/ 	.short	0x0000


	//----- nvinfo : EIATTR_MAXREG_COUNT
	.align		4
        /*004c*/ 	.byte	0x03, 0x1b
        /*004e*/ 	.short	0x00ff


	//----- nvinfo : EIATTR_MERCURY_ISA_VERSION
	.align		4
        /*0050*/ 	.byte	0x03, 0x5f
        /*0052*/ 	.short	0x0101


	//----- nvinfo : EIATTR_VRC_CTA_INIT_COUNT
	.align		4
        /*0054*/ 	.byte	0x02, 0x4a
	.zero		1
	.zero		1


	//----- nvinfo : EIATTR_EXIT_INSTR_OFFSETS
	.align		4
        /*0058*/ 	.byte	0x04, 0x1c
        /*005a*/ 	.short	(.L_17 - .L_16)


	//   ....[0]....
.L_16:
        /*005c*/ 	.word	0x00000070


	//   ....[1]....
        /*0060*/ 	.word	0x00000130


	//----- nvinfo : EIATTR_CBANK_PARAM_SIZE
	.align		4
.L_17:
        /*0064*/ 	.byte	0x03, 0x19
        /*0066*/ 	.short	0x001c


	//----- nvinfo : EIATTR_PARAM_CBANK
	.align		4
        /*0068*/ 	.byte	0x04, 0x0a
        /*006a*/ 	.short	(.L_19 - .L_18)
	.align		4
.L_18:
        /*006c*/ 	.word	index@(.nv.constant0._Z6VecAddPKfS0_Pfi)
        /*0070*/ 	.short	0x0380
        /*0072*/ 	.short	0x001c


	//----- nvinfo : EIATTR_SW_WAR
	.align		4
.L_19:
        /*0074*/ 	.byte	0x04, 0x36
        /*0076*/ 	.short	(.L_21 - .L_20)
.L_20:
        /*0078*/ 	.word	0x00000008
.L_21:


//--------------------- .nv.callgraph             --------------------------
	.section	.nv.callgraph,"",@"SHT_CUDA_CALLGRAPH"
	.align	4
	.sectionentsize	8
	.align		4
        /*0000*/ 	.word	0x00000000
	.align		4
        /*0004*/ 	.word	0xffffffff
	.align		4
        /*0008*/ 	.word	0x00000000
	.align		4
        /*000c*/ 	.word	0xfffffffe
	.align		4
        /*0010*/ 	.word	0x00000000
	.align		4
        /*0014*/ 	.word	0xfffffffd
	.align		4
        /*0018*/ 	.word	0x00000000
	.align		4
        /*001c*/ 	.word	0xfffffffc


//--------------------- .text._Z6VecAddPKfS0_Pfi  --------------------------
	.section	.text._Z6VecAddPKfS0_Pfi,"ax",@progbits
	.align	128
.text._Z6VecAddPKfS0_Pfi:
        .type           _Z6VecAddPKfS0_Pfi,@function
        .size           _Z6VecAddPKfS0_Pfi,(.L_x_1 - _Z6VecAddPKfS0_Pfi)
        .other          _Z6VecAddPKfS0_Pfi,@"STO_CUDA_ENTRY STV_DEFAULT"
_Z6VecAddPKfS0_Pfi:
[----:B------:R-:W-:Y:S01]  /*0000*/  LDC R1, c[0x0][0x37c] ;  /* 0x0000df00ff017b82 */ /* 0x000fe20000000800 */
[----:B------:R-:W0:Y:S07]  /*0010*/  S2R R0, SR_TID.X ;  /* 0x0000000000007919 */ /* 0x000e2e0000002100 */
[----:B------:R-:W0:Y:S01]  /*0020*/  S2UR UR4, SR_CTAID.X ;  /* 0x00000000000479c3 */ /* 0x000e220000002500 */
[----:B------:R-:W1:Y:S07]  /*0030*/  LDCU UR5, c[0x0][0x398] ;  /* 0x00007300ff0577ac */ /* 0x000e6e0008000800 */
[----:B------:R-:W0:Y:S02]  /*0040*/  LDC R9, c[0x0][0x360] ;  /* 0x0000d800ff097b82 */ /* 0x000e240000000800 */
[----:B0-----:R-:W-:-:S05]  /*0050*/  IMAD R9, R9, UR4, R0 ;  /* 0x0000000409097c24 */ /* 0x001fca000f8e0200 */
[----:B-1----:R-:W-:-:S13]  /*0060*/  ISETP.GE.AND P0, PT, R9, UR5, PT ;  /* 0x0000000509007c0c */ /* 0x002fda000bf06270 */
[----:B------:R-:W-:Y:S05]  /*0070*/  @P0 EXIT ;  /* 0x000000000000094d */ /* 0x000fea0003800000 */
[----:B------:R-:W0:Y:S01]  /*0080*/  LDC.64 R2, c[0x0][0x380] ;  /* 0x0000e000ff027b82 */ /* 0x000e220000000a00 */
[----:B------:R-:W1:Y:S07]  /*0090*/  LDCU.64 UR4, c[0x0][0x358] ;  /* 0x00006b00ff0477ac */ /* 0x000e6e0008000a00 */
[----:B------:R-:W2:Y:S08]  /*00a0*/  LDC.64 R4, c[0x0][0x388] ;  /* 0x0000e200ff047b82 */ /* 0x000eb00000000a00 */
[----:B------:R-:W3:Y:S01]  /*00b0*/  LDC.64 R6, c[0x0][0x390] ;  /* 0x0000e400ff067b82 */ /* 0x000ee20000000a00 */
[----:B0-----:R-:W-:-:S06]  /*00c0*/  IMAD.WIDE R2, R9, 0x4, R2 ;  /* 0x0000000409027825 */ /* 0x001fcc00078e0202 */
[----:B-1----:R-:W4:Y:S01]  /*00d0*/  LDG.E R3, desc[UR4][R2.64] ;  /* 0x0000000402037981 */ /* 0x002f22000c1e1900 */
[----:B--2---:R-:W-:-:S06]  /*00e0*/  IMAD.WIDE R4, R9, 0x4, R4 ;  /* 0x0000000409047825 */ /* 0x004fcc00078e0204 */
[----:B------:R-:W4:Y:S01]  /*00f0*/  LDG.E R4, desc[UR4][R4.64] ;  /* 0x0000000404047981 */ /* 0x000f22000c1e1900 */
[----:B---3--:R-:W-:-:S04]  /*0100*/  IMAD.WIDE R6, R9, 0x4, R6 ;  /* 0x0000000409067825 */ /* 0x008fc800078e0206 */
[----:B----4-:R-:W-:-:S05]  /*0110*/  FADD R9, R4, R3 ;  /* 0x0000000304097221 */ /* 0x010fca0000000000 */
[----:B------:R-:W-:Y:S01]  /*0120*/  STG.E desc[UR4][R6.64], R9 ;  /* 0x0000000906007986 */ /* 0x000fe2000c101904 */
[----:B------:R-:W-:Y:S05]  /*0130*/  EXIT ;  /* 0x000000000000794d */ /* 0x000fea0003800000 */
.L_x_0:
[----:B------:R-:W-:-:S00]  /*0140*/  BRA `(.L_x_0) ;  /* 0xfffffffc00fc7947 */ /* 0x000fc0000383ffff */
[----:B------:R-:W-:-:S00]  /*0150*/  NOP ;  /* 0x0000000000007918 */ /* 0x000fc00000000000 */
        /* <DEDUP_REMOVED lines=10> */
.L_x_1:


//--------------------- .nv.shared.reserved.0     --------------------------
	.section	.nv.shared.reserved.0,"aw",@nobits
	.weak		__nv_reservedSMEM_offset_0_alias
	.size		__nv_reservedSMEM_offset_0_alias, 0, 64
	.other		__nv_reservedSMEM_offset_0_alias,@"STO_CUDA_RESERVED_SHARED STV_DEFAULT"
__nv_reservedSMEM_offset_0_alias:
	.zero		0
	.zero		64


//--------------------- .nv.constant0._Z6VecAddPKfS0_Pfi --------------------------
	.section	.nv.constant0._Z6VecAddPKfS0_Pfi,"a",@progbits
	.sectionflags	@""
	.align	4
.nv.constant0._Z6VecAddPKfS0_Pfi:
	.zero		924


//--------------------- SYMBOLS --------------------------

	.type		.nv.reservedSmem.offset0,@object
	.size		.nv.reservedSmem.offset0,0x4
